//
// Generated by NVIDIA NVVM Compiler
//
// Compiler Build ID: CL-36424714
// Cuda compilation tools, release 13.0, V13.0.88
// Based on NVVM 20.0.0
//

.version 9.0
.target sm_100
.address_size 64

	// .globl	_Z10fillKerneliiPi

.visible .entry _Z10fillKerneliiPi(
	.param .u32 _Z10fillKerneliiPi_param_0,
	.param .u32 _Z10fillKerneliiPi_param_1,
	.param .u64 .ptr .align 1 _Z10fillKerneliiPi_param_2
)
{
	.reg .pred 	%p<2>;
	.reg .b32 	%r<7>;
	.reg .b64 	%rd<5>;

	ld.param.u32 	%r3, [_Z10fillKerneliiPi_param_0];
	ld.param.u32 	%r2, [_Z10fillKerneliiPi_param_1];
	ld.param.u64 	%rd1, [_Z10fillKerneliiPi_param_2];
	mov.u32 	%r4, %tid.x;
	mov.u32 	%r5, %ctaid.x;
	mov.u32 	%r6, %ntid.x;
	mad.lo.s32 	%r1, %r5, %r6, %r4;
	setp.ge.s32 	%p1, %r1, %r3;
	@%p1 bra 	$L__BB0_2;
	cvta.to.global.u64 	%rd2, %rd1;
	mul.wide.u32 	%rd3, %r1, 4;
	add.s64 	%rd4, %rd2, %rd3;
	st.global.u32 	[%rd4], %r2;
$L__BB0_2:
	ret;

}


// ===== COMPILED SASS (sm_100) =====

	.target	sm_100

	.elftype	@"ET_EXEC"


//--------------------- .note.nv.tkinfo           --------------------------
	.section	.note.nv.tkinfo,"",@"SHT_NOTE"
	.sectionflags	@"SHF_NOTE_NV_TKINFO"
	.tkinfo
        /*0018*/ 	.word	0x00000002
        /*0030*/ 	.string	""
        /*0030*/ 	.string	"ptxas"
        /*0030*/ 	.string	"Cuda compilation tools, release 13.0, V13.0.88"
        /*0030*/ 	.string	"Build cuda_13.0.r13.0/compiler.36424714_0"
        /*0030*/ 	.string	"-arch sm_100 -m 64 "



//--------------------- .note.nv.cuinfo           --------------------------
	.section	.note.nv.cuinfo,"",@"SHT_NOTE"
	.sectionflags	@"SHF_NOTE_NV_CUINFO"
        /*0018*/ 	.short	0x0002
        /*001a*/ 	.short	0x0064
        /*001c*/ 	.short	0x0082
	.zero		2


//--------------------- .nv.info                  --------------------------
	.section	.nv.info,"",@"SHT_CUDA_INFO"
	.align	4


	//----- nvinfo : EIATTR_REGCOUNT
	.align		4
        /*0000*/ 	.byte	0x04, 0x2f
        /*0002*/ 	.short	(.L_1 - .L_0)
	.align		4
.L_0:
        /*0004*/ 	.word	index@(_Z10fillKerneliiPi)
        /*0008*/ 	.word	0x0000000a


	//----- nvinfo : EIATTR_FRAME_SIZE
	.align		4
.L_1:
        /*000c*/ 	.byte	0x04, 0x11
        /*000e*/ 	.short	(.L_3 - .L_2)
	.align		4
.L_2:
        /*0010*/ 	.word	index@(_Z10fillKerneliiPi)
        /*0014*/ 	.word	0x00000000


	//----- nvinfo : EIATTR_MIN_STACK_SIZE
	.align		4
.L_3:
        /*0018*/ 	.byte	0x04, 0x12
        /*001a*/ 	.short	(.L_5 - .L_4)
	.align		4
.L_4:
        /*001c*/ 	.word	index@(_Z10fillKerneliiPi)
        /*0020*/ 	.word	0x00000000
.L_5:


//--------------------- .nv.compat                --------------------------
	.section	.nv.compat,"",@"SHT_CUDA_COMPAT_INFO"
	.align	4
        /*0000*/ 	.byte	0x02, 0x09, 0x00, 0x00, 0x02, 0x02, 0x01, 0x00, 0x02, 0x05, 0x05, 0x00, 0x03, 0x07, 0x01, 0x01
        /*0010*/ 	.byte	0x02, 0x03, 0x00, 0x00, 0x02, 0x06, 0x01, 0x00, 0x04, 0x0b, 0x08, 0x00, 0x09, 0x00, 0x00, 0x00
        /*0020*/ 	.byte	0x00, 0x00, 0x00, 0x00


//--------------------- .nv.info._Z10fillKerneliiPi --------------------------
	.section	.nv.info._Z10fillKerneliiPi,"",@"SHT_CUDA_INFO"
	.sectionflags	@""
	.align	4


	//----- nvinfo : EIATTR_CUDA_API_VERSION
	.align		4
        /*0000*/ 	.byte	0x04, 0x37
        /*0002*/ 	.short	(.L_7 - .L_6)
.L_6:
        /*0004*/ 	.word	0x00000082


	//----- nvinfo : EIATTR_KPARAM_INFO
	.align		4
.L_7:
        /*0008*/ 	.byte	0x04, 0x17
        /*000a*/ 	.short	(.L_9 - .L_8)
.L_8:
        /*000c*/ 	.word	0x00000000
        /*0010*/ 	.short	0x0002
        /*0012*/ 	.short	0x0008
        /*0014*/ 	.byte	0x00, 0xf5, 0x21, 0x00


	//----- nvinfo : EIATTR_KPARAM_INFO
	.align		4
.L_9:
        /*0018*/ 	.byte	0x04, 0x17
        /*001a*/ 	.short	(.L_11 - .L_10)
.L_10:
        /*001c*/ 	.word	0x00000000
        /*0020*/ 	.short	0x0001
        /*0022*/ 	.short	0x0004
        /*0024*/ 	.byte	0x00, 0xf0, 0x11, 0x00


	//----- nvinfo : EIATTR_KPARAM_INFO
	.align		4
.L_11:
        /*0028*/ 	.byte	0x04, 0x17
        /*002a*/ 	.short	(.L_13 - .L_12)
.L_12:
        /*002c*/ 	.word	0x00000000
        /*0030*/ 	.short	0x0000
        /*0032*/ 	.short	0x0000
        /*0034*/ 	.byte	0x00, 0xf0, 0x11, 0x00


	//----- nvinfo : EIATTR_SPARSE_MMA_MASK
	.align		4
.L_13:
        /*0038*/ 	.byte	0x03, 0x50
        /*003a*/ 	.short	0x0000


	//----- nvinfo : EIATTR_MAXREG_COUNT
	.align		4
        /*003c*/ 	.byte	0x03, 0x1b
        /*003e*/ 	.short	0x00ff


	//----- nvinfo : EIATTR_MERCURY_ISA_VERSION
	.align		4
        /*0040*/ 	.byte	0x03, 0x5f
        /*0042*/ 	.short	0x0101


	//----- nvinfo : EIATTR_VRC_CTA_INIT_COUNT
	.align		4
        /*0044*/ 	.byte	0x02, 0x4a
	.zero		1
	.zero		1


	//----- nvinfo : EIATTR_EXIT_INSTR_OFFSETS
	.align		4
        /*0048*/ 	.byte	0x04, 0x1c
        /*004a*/ 	.short	(.L_15 - .L_14)


	//   ....[0]....
.L_14:
        /*004c*/ 	.word	0x00000070


	//   ....[1]....
        /*0050*/ 	.word	0x000000d0


	//----- nvinfo : EIATTR_CBANK_PARAM_SIZE
	.align		4
.L_15:
        /*0054*/ 	.byte	0x03, 0x19
        /*0056*/ 	.short	0x0010


	//----- nvinfo : EIATTR_PARAM_CBANK
	.align		4
        /*0058*/ 	.byte	0x04, 0x0a
        /*005a*/ 	.short	(.L_17 - .L_16)
	.align		4
.L_16:
        /*005c*/ 	.word	index@(.nv.constant0._Z10fillKerneliiPi)
        /*0060*/ 	.short	0x0380
        /*0062*/ 	.short	0x0010


	//----- nvinfo : EIATTR_SW_WAR
	.align		4
.L_17:
        /*0064*/ 	.byte	0x04, 0x36
        /*0066*/ 	.short	(.L_19 - .L_18)
.L_18:
        /*0068*/ 	.word	0x00000008
.L_19:


//--------------------- .nv.callgraph             --------------------------
	.section	.nv.callgraph,"",@"SHT_CUDA_CALLGRAPH"
	.align	4
	.sectionentsize	8
	.align		4
        /*0000*/ 	.word	0x00000000
	.align		4
        /*0004*/ 	.word	0xffffffff
	.align		4
        /*0008*/ 	.word	0x00000000
	.align		4
        /*000c*/ 	.word	0xfffffffe
	.align		4
        /*0010*/ 	.word	0x00000000
	.align		4
        /*0014*/ 	.word	0xfffffffd
	.align		4
        /*0018*/ 	.word	0x00000000
	.align		4
        /*001c*/ 	.word	0xfffffffc


//--------------------- .text._Z10fillKerneliiPi  --------------------------
	.section	.text._Z10fillKerneliiPi,"ax",@progbits
	.align	128
        .global         _Z10fillKerneliiPi
        .type           _Z10fillKerneliiPi,@function
        .size           _Z10fillKerneliiPi,(.L_x_1 - _Z10fillKerneliiPi)
        .other          _Z10fillKerneliiPi,@"STO_CUDA_ENTRY STV_DEFAULT"
_Z10fillKerneliiPi:
.text._Z10fillKerneliiPi:
[----:B------:R-:W-:Y:S01]  /*0000*/  LDC R1, c[0x0][0x37c] ;  /* 0x0000df00ff017b82 */ /* 0x000fe20000000800 */
[----:B------:R-:W0:Y:S07]  /*0010*/  S2R R5, SR_TID.X ;  /* 0x0000000000057919 */ /* 0x000e2e0000002100 */
[----:B------:R-:W0:Y:S01]  /*0020*/  S2UR UR4, SR_CTAID.X ;  /* 0x00000000000479c3 */ /* 0x000e220000002500 */
[----:B------:R-:W1:Y:S07]  /*0030*/  LDCU UR5, c[0x0][0x380] ;  /* 0x00007000ff0577ac */ /* 0x000e6e0008000800 */
[----:B------:R-:W0:Y:S02]  /*0040*/  LDC R0, c[0x0][0x360] ;  /* 0x0000d800ff007b82 */ /* 0x000e240000000800 */
[----:B0-----:R-:W-:-:S05]  /*0050*/  IMAD R5, R0, UR4, R5 ;  /* 0x0000000400057c24 */ /* 0x001fca000f8e0205 */
[----:B-1----:R-:W-:-:S13]  /*0060*/  ISETP.GE.AND P0, PT, R5, UR5, PT ;  /* 0x0000000505007c0c */ /* 0x002fda000bf06270 */
[----:B------:R-:W-:Y:S05]  /*0070*/  @P0 EXIT ;  /* 0x000000000000094d */ /* 0x000fea0003800000 */
[----:B------:R-:W0:Y:S01]  /*0080*/  LDC.64 R2, c[0x0][0x388] ;  /* 0x0000e200ff027b82 */ /* 0x000e220000000a00 */
[----:B------:R-:W1:Y:S07]  /*0090*/  LDCU.64 UR4, c[0x0][0x358] ;  /* 0x00006b00ff0477ac */ /* 0x000e6e0008000a00 */
[----:B------:R-:W1:Y:S01]  /*00a0*/  LDC R7, c[0x0][0x384] ;  /* 0x0000e100ff077b82 */ /* 0x000e620000000800 */
[----:B0-----:R-:W-:-:S05]  /*00b0*/  IMAD.WIDE.U32 R2, R5, 0x4, R2 ;  /* 0x0000000405027825 */ /* 0x001fca00078e0002 */
[----:B-1----:R-:W-:Y:S01]  /*00c0*/  STG.E desc[UR4][R2.64], R7 ;  /* 0x0000000702007986 */ /* 0x002fe2000c101904 */
[----:B------:R-:W-:Y:S05]  /*00d0*/  EXIT ;  /* 0x000000000000794d */ /* 0x000fea0003800000 */
.L_x_0:
[----:B------:R-:W-:-:S00]  /*00e0*/  BRA `(.L_x_0) ;  /* 0xfffffffc00fc7947 */ /* 0x000fc0000383ffff */
[----:B------:R-:W-:-:S00]  /*00f0*/  NOP ;  /* 0x0000000000007918 */ /* 0x000fc00000000000 */
        /* <DEDUP_REMOVED lines=8> */
.L_x_1:


//--------------------- .nv.shared.reserved.0     --------------------------
	.section	.nv.shared.reserved.0,"aw",@nobits
	.weak		__nv_reservedSMEM_offset_0_alias
	.size		__nv_reservedSMEM_offset_0_alias, 0, 64
	.other		__nv_reservedSMEM_offset_0_alias,@"STO_CUDA_RESERVED_SHARED STV_DEFAULT"
__nv_reservedSMEM_offset_0_alias:
	.zero		0
	.zero		64


//--------------------- .nv.constant0._Z10fillKerneliiPi --------------------------
	.section	.nv.constant0._Z10fillKerneliiPi,"a",@progbits
	.sectionflags	@""
	.align	4
.nv.constant0._Z10fillKerneliiPi:
	.zero		912


//--------------------- SYMBOLS --------------------------

	.type		.nv.reservedSmem.offset0,@object
	.size		.nv.reservedSmem.offset0,0x4
